//
// Generated by NVIDIA NVVM Compiler
//
// Compiler Build ID: CL-36424714
// Cuda compilation tools, release 13.0, V13.0.88
// Based on NVVM 20.0.0
//

.version 9.0
.target sm_100
.address_size 64

	// .globl	_Z19MultiplocarMatricesPiS_S_i

.visible .entry _Z19MultiplocarMatricesPiS_S_i(
	.param .u64 .ptr .align 1 _Z19MultiplocarMatricesPiS_S_i_param_0,
	.param .u64 .ptr .align 1 _Z19MultiplocarMatricesPiS_S_i_param_1,
	.param .u64 .ptr .align 1 _Z19MultiplocarMatricesPiS_S_i_param_2,
	.param .u32 _Z19MultiplocarMatricesPiS_S_i_param_3
)
{
	.reg .pred 	%p<12>;
	.reg .b32 	%r<98>;
	.reg .b64 	%rd<39>;

	ld.param.u64 	%rd6, [_Z19MultiplocarMatricesPiS_S_i_param_0];
	ld.param.u64 	%rd7, [_Z19MultiplocarMatricesPiS_S_i_param_1];
	ld.param.u64 	%rd5, [_Z19MultiplocarMatricesPiS_S_i_param_2];
	ld.param.u32 	%r30, [_Z19MultiplocarMatricesPiS_S_i_param_3];
	cvta.to.global.u64 	%rd1, %rd7;
	cvta.to.global.u64 	%rd2, %rd6;
	mov.u32 	%r31, %ctaid.x;
	mov.u32 	%r32, %ntid.x;
	mov.u32 	%r33, %tid.x;
	mad.lo.s32 	%r1, %r31, %r32, %r33;
	setp.ge.s32 	%p1, %r1, %r30;
	setp.lt.s32 	%p2, %r30, 1;
	or.pred  	%p3, %p1, %p2;
	@%p3 bra 	$L__BB0_14;
	mul.lo.s32 	%r2, %r30, %r1;
	add.s32 	%r3, %r30, -1;
	and.b32  	%r4, %r30, 7;
	and.b32  	%r5, %r30, 3;
	and.b32  	%r6, %r30, 2147483640;
	and.b32  	%r7, %r30, 1;
	neg.s32 	%r8, %r6;
	shl.b32 	%r9, %r30, 3;
	cvta.to.global.u64 	%rd3, %rd5;
	mov.b32 	%r87, 0;
	mul.wide.u32 	%rd33, %r30, 4;
$L__BB0_2:
	setp.lt.u32 	%p4, %r3, 7;
	add.s32 	%r36, %r87, %r2;
	mul.wide.s32 	%rd8, %r36, 4;
	add.s64 	%rd4, %rd3, %rd8;
	mov.b32 	%r92, 0;
	st.global.u32 	[%rd4], %r92;
	mov.u32 	%r95, %r92;
	@%p4 bra 	$L__BB0_5;
	mov.b32 	%r92, 0;
	mov.u32 	%r88, %r2;
	mov.u32 	%r89, %r1;
	mov.u32 	%r90, %r8;
$L__BB0_4:
	.pragma "nounroll";
	mul.wide.s32 	%rd9, %r88, 4;
	add.s64 	%rd10, %rd2, %rd9;
	ld.global.u32 	%r38, [%rd10];
	mul.wide.s32 	%rd11, %r89, 4;
	add.s64 	%rd12, %rd1, %rd11;
	ld.global.u32 	%r39, [%rd12];
	mad.lo.s32 	%r40, %r39, %r38, %r92;
	st.global.u32 	[%rd4], %r40;
	ld.global.u32 	%r41, [%rd10+4];
	mul.wide.u32 	%rd13, %r30, 4;
	add.s64 	%rd14, %rd12, %rd13;
	ld.global.u32 	%r42, [%rd14];
	mad.lo.s32 	%r43, %r42, %r41, %r40;
	st.global.u32 	[%rd4], %r43;
	ld.global.u32 	%r44, [%rd10+8];
	add.s64 	%rd15, %rd14, %rd13;
	ld.global.u32 	%r45, [%rd15];
	mad.lo.s32 	%r46, %r45, %r44, %r43;
	st.global.u32 	[%rd4], %r46;
	ld.global.u32 	%r47, [%rd10+12];
	add.s64 	%rd16, %rd15, %rd13;
	ld.global.u32 	%r48, [%rd16];
	mad.lo.s32 	%r49, %r48, %r47, %r46;
	st.global.u32 	[%rd4], %r49;
	ld.global.u32 	%r50, [%rd10+16];
	add.s64 	%rd17, %rd16, %rd13;
	ld.global.u32 	%r51, [%rd17];
	mad.lo.s32 	%r52, %r51, %r50, %r49;
	st.global.u32 	[%rd4], %r52;
	ld.global.u32 	%r53, [%rd10+20];
	add.s64 	%rd18, %rd17, %rd13;
	ld.global.u32 	%r54, [%rd18];
	mad.lo.s32 	%r55, %r54, %r53, %r52;
	st.global.u32 	[%rd4], %r55;
	ld.global.u32 	%r56, [%rd10+24];
	add.s64 	%rd19, %rd18, %rd13;
	ld.global.u32 	%r57, [%rd19];
	mad.lo.s32 	%r58, %r57, %r56, %r55;
	st.global.u32 	[%rd4], %r58;
	ld.global.u32 	%r59, [%rd10+28];
	add.s64 	%rd20, %rd19, %rd13;
	ld.global.u32 	%r60, [%rd20];
	mad.lo.s32 	%r92, %r60, %r59, %r58;
	st.global.u32 	[%rd4], %r92;
	add.s32 	%r90, %r90, 8;
	add.s32 	%r89, %r89, %r9;
	add.s32 	%r88, %r88, 8;
	setp.ne.s32 	%p5, %r90, 0;
	mov.u32 	%r95, %r6;
	@%p5 bra 	$L__BB0_4;
$L__BB0_5:
	setp.eq.s32 	%p6, %r4, 0;
	@%p6 bra 	$L__BB0_13;
	add.s32 	%r61, %r4, -1;
	setp.lt.u32 	%p7, %r61, 3;
	@%p7 bra 	$L__BB0_8;
	add.s32 	%r62, %r95, %r2;
	mul.wide.s32 	%rd21, %r62, 4;
	add.s64 	%rd22, %rd2, %rd21;
	ld.global.u32 	%r63, [%rd22];
	mad.lo.s32 	%r64, %r95, %r30, %r1;
	mul.wide.s32 	%rd23, %r64, 4;
	add.s64 	%rd24, %rd1, %rd23;
	ld.global.u32 	%r65, [%rd24];
	mad.lo.s32 	%r66, %r65, %r63, %r92;
	st.global.u32 	[%rd4], %r66;
	ld.global.u32 	%r67, [%rd22+4];
	add.s64 	%rd26, %rd24, %rd33;
	ld.global.u32 	%r68, [%rd26];
	mad.lo.s32 	%r69, %r68, %r67, %r66;
	st.global.u32 	[%rd4], %r69;
	ld.global.u32 	%r70, [%rd22+8];
	add.s64 	%rd27, %rd26, %rd33;
	ld.global.u32 	%r71, [%rd27];
	mad.lo.s32 	%r72, %r71, %r70, %r69;
	st.global.u32 	[%rd4], %r72;
	ld.global.u32 	%r73, [%rd22+12];
	add.s64 	%rd28, %rd27, %rd33;
	ld.global.u32 	%r74, [%rd28];
	mad.lo.s32 	%r92, %r74, %r73, %r72;
	st.global.u32 	[%rd4], %r92;
	add.s32 	%r95, %r95, 4;
$L__BB0_8:
	setp.eq.s32 	%p8, %r5, 0;
	@%p8 bra 	$L__BB0_13;
	setp.eq.s32 	%p9, %r5, 1;
	@%p9 bra 	$L__BB0_11;
	add.s32 	%r75, %r95, %r2;
	mul.wide.s32 	%rd29, %r75, 4;
	add.s64 	%rd30, %rd2, %rd29;
	ld.global.u32 	%r76, [%rd30];
	mad.lo.s32 	%r77, %r95, %r30, %r1;
	mul.wide.s32 	%rd31, %r77, 4;
	add.s64 	%rd32, %rd1, %rd31;
	ld.global.u32 	%r78, [%rd32];
	mad.lo.s32 	%r79, %r78, %r76, %r92;
	st.global.u32 	[%rd4], %r79;
	ld.global.u32 	%r80, [%rd30+4];
	add.s64 	%rd34, %rd32, %rd33;
	ld.global.u32 	%r81, [%rd34];
	mad.lo.s32 	%r92, %r81, %r80, %r79;
	st.global.u32 	[%rd4], %r92;
	add.s32 	%r95, %r95, 2;
$L__BB0_11:
	setp.eq.s32 	%p10, %r7, 0;
	@%p10 bra 	$L__BB0_13;
	add.s32 	%r82, %r95, %r2;
	mul.wide.s32 	%rd35, %r82, 4;
	add.s64 	%rd36, %rd2, %rd35;
	ld.global.u32 	%r83, [%rd36];
	mad.lo.s32 	%r84, %r95, %r30, %r1;
	mul.wide.s32 	%rd37, %r84, 4;
	add.s64 	%rd38, %rd1, %rd37;
	ld.global.u32 	%r85, [%rd38];
	mad.lo.s32 	%r86, %r85, %r83, %r92;
	st.global.u32 	[%rd4], %r86;
$L__BB0_13:
	add.s32 	%r87, %r87, 1;
	setp.ne.s32 	%p11, %r87, %r30;
	@%p11 bra 	$L__BB0_2;
$L__BB0_14:
	ret;

}


// ===== COMPILED SASS (sm_100) =====

	.target	sm_100

	.elftype	@"ET_EXEC"


//--------------------- .note.nv.tkinfo           --------------------------
	.section	.note.nv.tkinfo,"",@"SHT_NOTE"
	.sectionflags	@"SHF_NOTE_NV_TKINFO"
	.tkinfo
        /*0018*/ 	.word	0x00000002
        /*0030*/ 	.string	""
        /*0030*/ 	.string	"ptxas"
        /*0030*/ 	.string	"Cuda compilation tools, release 13.0, V13.0.88"
        /*0030*/ 	.string	"Build cuda_13.0.r13.0/compiler.36424714_0"
        /*0030*/ 	.string	"-arch sm_100 -m 64 "



//--------------------- .note.nv.cuinfo           --------------------------
	.section	.note.nv.cuinfo,"",@"SHT_NOTE"
	.sectionflags	@"SHF_NOTE_NV_CUINFO"
        /*0018*/ 	.short	0x0002
        /*001a*/ 	.short	0x0064
        /*001c*/ 	.short	0x0082
	.zero		2


//--------------------- .nv.info                  --------------------------
	.section	.nv.info,"",@"SHT_CUDA_INFO"
	.align	4


	//----- nvinfo : EIATTR_REGCOUNT
	.align		4
        /*0000*/ 	.byte	0x04, 0x2f
        /*0002*/ 	.short	(.L_1 - .L_0)
	.align		4
.L_0:
        /*0004*/ 	.word	index@(_Z19MultiplocarMatricesPiS_S_i)
        /*0008*/ 	.word	0x00000020


	//----- nvinfo : EIATTR_FRAME_SIZE
	.align		4
.L_1:
        /*000c*/ 	.byte	0x04, 0x11
        /*000e*/ 	.short	(.L_3 - .L_2)
	.align		4
.L_2:
        /*0010*/ 	.word	index@(_Z19MultiplocarMatricesPiS_S_i)
        /*0014*/ 	.word	0x00000000


	//----- nvinfo : EIATTR_MIN_STACK_SIZE
	.align		4
.L_3:
        /*0018*/ 	.byte	0x04, 0x12
        /*001a*/ 	.short	(.L_5 - .L_4)
	.align		4
.L_4:
        /*001c*/ 	.word	index@(_Z19MultiplocarMatricesPiS_S_i)
        /*0020*/ 	.word	0x00000000
.L_5:


//--------------------- .nv.compat                --------------------------
	.section	.nv.compat,"",@"SHT_CUDA_COMPAT_INFO"
	.align	4
        /*0000*/ 	.byte	0x02, 0x09, 0x00, 0x00, 0x02, 0x02, 0x01, 0x00, 0x02, 0x05, 0x05, 0x00, 0x03, 0x07, 0x01, 0x01
        /*0010*/ 	.byte	0x02, 0x03, 0x00, 0x00, 0x02, 0x06, 0x01, 0x00, 0x04, 0x0b, 0x08, 0x00, 0x09, 0x00, 0x00, 0x00
        /*0020*/ 	.byte	0x00, 0x00, 0x00, 0x00


//--------------------- .nv.info._Z19MultiplocarMatricesPiS_S_i --------------------------
	.section	.nv.info._Z19MultiplocarMatricesPiS_S_i,"",@"SHT_CUDA_INFO"
	.sectionflags	@""
	.align	4


	//----- nvinfo : EIATTR_CUDA_API_VERSION
	.align		4
        /*0000*/ 	.byte	0x04, 0x37
        /*0002*/ 	.short	(.L_7 - .L_6)
.L_6:
        /*0004*/ 	.word	0x00000082


	//----- nvinfo : EIATTR_KPARAM_INFO
	.align		4
.L_7:
        /*0008*/ 	.byte	0x04, 0x17
        /*000a*/ 	.short	(.L_9 - .L_8)
.L_8:
        /*000c*/ 	.word	0x00000000
        /*0010*/ 	.short	0x0003
        /*0012*/ 	.short	0x0018
        /*0014*/ 	.byte	0x00, 0xf0, 0x11, 0x00


	//----- nvinfo : EIATTR_KPARAM_INFO
	.align		4
.L_9:
        /*0018*/ 	.byte	0x04, 0x17
        /*001a*/ 	.short	(.L_11 - .L_10)
.L_10:
        /*001c*/ 	.word	0x00000000
        /*0020*/ 	.short	0x0002
        /*0022*/ 	.short	0x0010
        /*0024*/ 	.byte	0x00, 0xf5, 0x21, 0x00


	//----- nvinfo : EIATTR_KPARAM_INFO
	.align		4
.L_11:
        /*0028*/ 	.byte	0x04, 0x17
        /*002a*/ 	.short	(.L_13 - .L_12)
.L_12:
        /*002c*/ 	.word	0x00000000
        /*0030*/ 	.short	0x0001
        /*0032*/ 	.short	0x0008
        /*0034*/ 	.byte	0x00, 0xf5, 0x21, 0x00


	//----- nvinfo : EIATTR_KPARAM_INFO
	.align		4
.L_13:
        /*0038*/ 	.byte	0x04, 0x17
        /*003a*/ 	.short	(.L_15 - .L_14)
.L_14:
        /*003c*/ 	.word	0x00000000
        /*0040*/ 	.short	0x0000
        /*0042*/ 	.short	0x0000
        /*0044*/ 	.byte	0x00, 0xf5, 0x21, 0x00


	//----- nvinfo : EIATTR_SPARSE_MMA_MASK
	.align		4
.L_15:
        /*0048*/ 	.byte	0x03, 0x50
        /*004a*/ 	.short	0x0000


	//----- nvinfo : EIATTR_MAXREG_COUNT
	.align		4
        /*004c*/ 	.byte	0x03, 0x1b
        /*004e*/ 	.short	0x00ff


	//----- nvinfo : EIATTR_MERCURY_ISA_VERSION
	.align		4
        /*0050*/ 	.byte	0x03, 0x5f
        /*0052*/ 	.short	0x0101


	//----- nvinfo : EIATTR_VRC_CTA_INIT_COUNT
	.align		4
        /*0054*/ 	.byte	0x02, 0x4a
	.zero		1
	.zero		1


	//----- nvinfo : EIATTR_EXIT_INSTR_OFFSETS
	.align		4
        /*0058*/ 	.byte	0x04, 0x1c
        /*005a*/ 	.short	(.L_17 - .L_16)


	//   ....[0]....
.L_16:
        /*005c*/ 	.word	0x00000080


	//   ....[1]....
        /*0060*/ 	.word	0x000008f0


	//----- nvinfo : EIATTR_CBANK_PARAM_SIZE
	.align		4
.L_17:
        /*0064*/ 	.byte	0x03, 0x19
        /*0066*/ 	.short	0x001c


	//----- nvinfo : EIATTR_PARAM_CBANK
	.align		4
        /*0068*/ 	.byte	0x04, 0x0a
        /*006a*/ 	.short	(.L_19 - .L_18)
	.align		4
.L_18:
        /*006c*/ 	.word	index@(.nv.constant0._Z19MultiplocarMatricesPiS_S_i)
        /*0070*/ 	.short	0x0380
        /*0072*/ 	.short	0x001c


	//----- nvinfo : EIATTR_SW_WAR
	.align		4
.L_19:
        /*0074*/ 	.byte	0x04, 0x36
        /*0076*/ 	.short	(.L_21 - .L_20)
.L_20:
        /*0078*/ 	.word	0x00000008
.L_21:


//--------------------- .nv.callgraph             --------------------------
	.section	.nv.callgraph,"",@"SHT_CUDA_CALLGRAPH"
	.align	4
	.sectionentsize	8
	.align		4
        /*0000*/ 	.word	0x00000000
	.align		4
        /*0004*/ 	.word	0xffffffff
	.align		4
        /*0008*/ 	.word	0x00000000
	.align		4
        /*000c*/ 	.word	0xfffffffe
	.align		4
        /*0010*/ 	.word	0x00000000
	.align		4
        /*0014*/ 	.word	0xfffffffd
	.align		4
        /*0018*/ 	.word	0x00000000
	.align		4
        /*001c*/ 	.word	0xfffffffc


//--------------------- .text._Z19MultiplocarMatricesPiS_S_i --------------------------
	.section	.text._Z19MultiplocarMatricesPiS_S_i,"ax",@progbits
	.align	128
        .global         _Z19MultiplocarMatricesPiS_S_i
        .type           _Z19MultiplocarMatricesPiS_S_i,@function
        .size           _Z19MultiplocarMatricesPiS_S_i,(.L_x_6 - _Z19MultiplocarMatricesPiS_S_i)
        .other          _Z19MultiplocarMatricesPiS_S_i,@"STO_CUDA_ENTRY STV_DEFAULT"
_Z19MultiplocarMatricesPiS_S_i:
.text._Z19MultiplocarMatricesPiS_S_i:
[----:B------:R-:W-:Y:S01]  /*0000*/  LDC R1, c[0x0][0x37c] ;  /* 0x0000df00ff017b82 */ /* 0x000fe20000000800 */
[----:B------:R-:W0:Y:S07]  /*0010*/  S2R R3, SR_TID.X ;  /* 0x0000000000037919 */ /* 0x000e2e0000002100 */
[----:B------:R-:W0:Y:S08]  /*0020*/  S2UR UR4, SR_CTAID.X ;  /* 0x00000000000479c3 */ /* 0x000e300000002500 */
[----:B------:R-:W0:Y:S08]  /*0030*/  LDC R0, c[0x0][0x360] ;  /* 0x0000d800ff007b82 */ /* 0x000e300000000800 */
[----:B------:R-:W1:Y:S01]  /*0040*/  LDC R5, c[0x0][0x398] ;  /* 0x0000e600ff057b82 */ /* 0x000e620000000800 */
[----:B0-----:R-:W-:Y:S01]  /*0050*/  IMAD R0, R0, UR4, R3 ;  /* 0x0000000400007c24 */ /* 0x001fe2000f8e0203 */
[----:B-1----:R-:W-:-:S04]  /*0060*/  ISETP.GE.AND P0, PT, R5, 0x1, PT ;  /* 0x000000010500780c */ /* 0x002fc80003f06270 */
[----:B------:R-:W-:-:S13]  /*0070*/  ISETP.GE.OR P0, PT, R0, R5, !P0 ;  /* 0x000000050000720c */ /* 0x000fda0004706670 */
[----:B------:R-:W-:Y:S05]  /*0080*/  @P0 EXIT ;  /* 0x000000000000094d */ /* 0x000fea0003800000 */
[C---:B------:R-:W-:Y:S01]  /*0090*/  LOP3.LUT R9, R5.reuse, 0x7ffffff8, RZ, 0xc0, !PT ;  /* 0x7ffffff805097812 */ /* 0x040fe200078ec0ff */
[----:B------:R-:W-:Y:S01]  /*00a0*/  IMAD R8, R0, R5, RZ ;  /* 0x0000000500087224 */ /* 0x000fe200078e02ff */
[C---:B------:R-:W-:Y:S01]  /*00b0*/  IADD3 R18, PT, PT, R5.reuse, -0x1, RZ ;  /* 0xffffffff05127810 */ /* 0x040fe20007ffe0ff */
[----:B------:R-:W0:Y:S01]  /*00c0*/  LDCU.64 UR6, c[0x0][0x358] ;  /* 0x00006b00ff0677ac */ /* 0x000e220008000a00 */
[C---:B------:R-:W-:Y:S02]  /*00d0*/  LOP3.LUT R19, R5.reuse, 0x7, RZ, 0xc0, !PT ;  /* 0x0000000705137812 */ /* 0x040fe400078ec0ff */
[----:B------:R-:W-:Y:S01]  /*00e0*/  LOP3.LUT R10, R5, 0x3, RZ, 0xc0, !PT ;  /* 0x00000003050a7812 */ /* 0x000fe200078ec0ff */
[----:B------:R-:W-:Y:S01]  /*00f0*/  UMOV UR4, URZ ;  /* 0x000000ff00047c82 */ /* 0x000fe20008000000 */
[----:B------:R-:W-:-:S07]  /*0100*/  IADD3 R11, PT, PT, -R9, RZ, RZ ;  /* 0x000000ff090b7210 */ /* 0x000fce0007ffe1ff */
.L_x_4:
[----:B0123--:R-:W1:Y:S01]  /*0110*/  LDC.64 R2, c[0x0][0x390] ;  /* 0x0000e400ff027b82 */ /* 0x00fe620000000a00 */
[----:B------:R-:W-:Y:S01]  /*0120*/  ISETP.GE.U32.AND P1, PT, R18, 0x7, PT ;  /* 0x000000071200780c */ /* 0x000fe20003f26070 */
[----:B------:R-:W-:Y:S01]  /*0130*/  HFMA2 R17, -RZ, RZ, 0, 0 ;  /* 0x00000000ff117431 */ /* 0x000fe200000001ff */
[----:B------:R-:W-:Y:S01]  /*0140*/  IADD3 R5, PT, PT, R8, UR4, RZ ;  /* 0x0000000408057c10 */ /* 0x000fe2000fffe0ff */
[----:B------:R-:W-:Y:S01]  /*0150*/  UIADD3 UR4, UPT, UPT, UR4, 0x1, URZ ;  /* 0x0000000104047890 */ /* 0x000fe2000fffe0ff */
[----:B------:R-:W-:-:S03]  /*0160*/  MOV R7, RZ ;  /* 0x000000ff00077202 */ /* 0x000fc60000000f00 */
[----:B------:R-:W2:Y:S01]  /*0170*/  LDC R13, c[0x0][0x398] ;  /* 0x0000e600ff0d7b82 */ /* 0x000ea20000000800 */
[----:B-1----:R-:W-:-:S05]  /*0180*/  IMAD.WIDE R2, R5, 0x4, R2 ;  /* 0x0000000405027825 */ /* 0x002fca00078e0202 */
[----:B0-----:R0:W-:Y:S01]  /*0190*/  STG.E desc[UR6][R2.64], RZ ;  /* 0x000000ff02007986 */ /* 0x0011e2000c101906 */
[----:B--2---:R-:W-:Y:S01]  /*01a0*/  ISETP.NE.AND P0, PT, R13, UR4, PT ;  /* 0x000000040d007c0c */ /* 0x004fe2000bf05270 */
[----:B------:R-:W-:-:S12]  /*01b0*/  @!P1 BRA `(.L_x_0) ;  /* 0x0000000000d49947 */ /* 0x000fd80003800000 */
[----:B------:R-:W-:Y:S02]  /*01c0*/  MOV R17, RZ ;  /* 0x000000ff00117202 */ /* 0x000fe40000000f00 */
[----:B------:R-:W-:Y:S02]  /*01d0*/  MOV R15, R8 ;  /* 0x00000008000f7202 */ /* 0x000fe40000000f00 */
[----:B------:R-:W-:Y:S02]  /*01e0*/  MOV R14, R0 ;  /* 0x00000000000e7202 */ /* 0x000fe40000000f00 */
[----:B------:R-:W-:-:S07]  /*01f0*/  MOV R12, R11 ;  /* 0x0000000b000c7202 */ /* 0x000fce0000000f00 */
.L_x_1:
[----:B------:R-:W1:Y:S08]  /*0200*/  LDC.64 R4, c[0x0][0x380] ;  /* 0x0000e000ff047b82 */ /* 0x000e700000000a00 */
[----:B--2---:R-:W2:Y:S01]  /*0210*/  LDC.64 R6, c[0x0][0x388] ;  /* 0x0000e200ff067b82 */ /* 0x004ea20000000a00 */
[----:B-1----:R-:W-:-:S05]  /*0220*/  IMAD.WIDE R4, R15, 0x4, R4 ;  /* 0x000000040f047825 */ /* 0x002fca00078e0204 */
[----:B------:R-:W3:Y:S01]  /*0230*/  LDG.E R16, desc[UR6][R4.64] ;  /* 0x0000000604107981 */ /* 0x000ee2000c1e1900 */
[----:B--2---:R-:W-:-:S05]  /*0240*/  IMAD.WIDE R6, R14, 0x4, R6 ;  /* 0x000000040e067825 */ /* 0x004fca00078e0206 */
[----:B------:R-:W3:Y:S02]  /*0250*/  LDG.E R20, desc[UR6][R6.64] ;  /* 0x0000000606147981 */ /* 0x000ee4000c1e1900 */
[----:B---3--:R-:W-:Y:S02]  /*0260*/  IMAD R23, R16, R20, R17 ;  /* 0x0000001410177224 */ /* 0x008fe400078e0211 */
[----:B------:R-:W-:-:S03]  /*0270*/  IMAD.WIDE.U32 R16, R13, 0x4, R6 ;  /* 0x000000040d107825 */ /* 0x000fc600078e0006 */
[----:B------:R1:W-:Y:S04]  /*0280*/  STG.E desc[UR6][R2.64], R23 ;  /* 0x0000001702007986 */ /* 0x0003e8000c101906 */
[----:B------:R-:W2:Y:S04]  /*0290*/  LDG.E R20, desc[UR6][R4.64+0x4] ;  /* 0x0000040604147981 */ /* 0x000ea8000c1e1900 */
[----:B------:R-:W2:Y:S02]  /*02a0*/  LDG.E R21, desc[UR6][R16.64] ;  /* 0x0000000610157981 */ /* 0x000ea4000c1e1900 */
[----:B--2---:R-:W-:-:S02]  /*02b0*/  IMAD R25, R20, R21, R23 ;  /* 0x0000001514197224 */ /* 0x004fc400078e0217 */
[----:B------:R-:W-:-:S03]  /*02c0*/  IMAD.WIDE.U32 R20, R13, 0x4, R16 ;  /* 0x000000040d147825 */ /* 0x000fc600078e0010 */
[----:B------:R2:W-:Y:S04]  /*02d0*/  STG.E desc[UR6][R2.64], R25 ;  /* 0x0000001902007986 */ /* 0x0005e8000c101906 */
[----:B------:R-:W3:Y:S04]  /*02e0*/  LDG.E R22, desc[UR6][R4.64+0x8] ;  /* 0x0000080604167981 */ /* 0x000ee8000c1e1900 */
[----:B------:R-:W3:Y:S01]  /*02f0*/  LDG.E R24, desc[UR6][R20.64] ;  /* 0x0000000614187981 */ /* 0x000ee2000c1e1900 */
[----:B------:R-:W-:-:S04]  /*0300*/  IMAD.WIDE.U32 R6, R13, 0x4, R20 ;  /* 0x000000040d067825 */ /* 0x000fc800078e0014 */
[----:B---3--:R-:W-:-:S05]  /*0310*/  IMAD R27, R22, R24, R25 ;  /* 0x00000018161b7224 */ /* 0x008fca00078e0219 */
[----:B------:R3:W-:Y:S04]  /*0320*/  STG.E desc[UR6][R2.64], R27 ;  /* 0x0000001b02007986 */ /* 0x0007e8000c101906 */
[----:B------:R-:W4:Y:S04]  /*0330*/  LDG.E R22, desc[UR6][R4.64+0xc] ;  /* 0x00000c0604167981 */ /* 0x000f28000c1e1900 */
[----:B-1----:R-:W4:Y:S01]  /*0340*/  LDG.E R23, desc[UR6][R6.64] ;  /* 0x0000000606177981 */ /* 0x002f22000c1e1900 */
[----:B------:R-:W-:-:S04]  /*0350*/  IMAD.WIDE.U32 R16, R13, 0x4, R6 ;  /* 0x000000040d107825 */ /* 0x000fc800078e0006 */
[----:B----4-:R-:W-:-:S05]  /*0360*/  IMAD R23, R22, R23, R27 ;  /* 0x0000001716177224 */ /* 0x010fca00078e021b */
[----:B------:R1:W-:Y:S04]  /*0370*/  STG.E desc[UR6][R2.64], R23 ;  /* 0x0000001702007986 */ /* 0x0003e8000c101906 */
[----:B------:R-:W2:Y:S04]  /*0380*/  LDG.E R22, desc[UR6][R4.64+0x10] ;  /* 0x0000100604167981 */ /* 0x000ea8000c1e1900 */
[----:B------:R-:W2:Y:S01]  /*0390*/  LDG.E R24, desc[UR6][R16.64] ;  /* 0x0000000610187981 */ /* 0x000ea2000c1e1900 */
[----:B------:R-:W-:-:S04]  /*03a0*/  IMAD.WIDE.U32 R20, R13, 0x4, R16 ;  /* 0x000000040d147825 */ /* 0x000fc800078e0010 */
[----:B--2---:R-:W-:-:S05]  /*03b0*/  IMAD R25, R22, R24, R23 ;  /* 0x0000001816197224 */ /* 0x004fca00078e0217 */
[----:B------:R2:W-:Y:S04]  /*03c0*/  STG.E desc[UR6][R2.64], R25 ;  /* 0x0000001902007986 */ /* 0x0005e8000c101906 */
[----:B------:R-:W3:Y:S04]  /*03d0*/  LDG.E R22, desc[UR6][R4.64+0x14] ;  /* 0x0000140604167981 */ /* 0x000ee8000c1e1900 */
[----:B------:R-:W3:Y:S01]  /*03e0*/  LDG.E R24, desc[UR6][R20.64] ;  /* 0x0000000614187981 */ /* 0x000ee2000c1e1900 */
[----:B------:R-:W-:-:S04]  /*03f0*/  IMAD.WIDE.U32 R6, R13, 0x4, R20 ;  /* 0x000000040d067825 */ /* 0x000fc800078e0014 */
[----:B---3--:R-:W-:-:S05]  /*0400*/  IMAD R27, R22, R24, R25 ;  /* 0x00000018161b7224 */ /* 0x008fca00078e0219 */
[----:B------:R2:W-:Y:S04]  /*0410*/  STG.E desc[UR6][R2.64], R27 ;  /* 0x0000001b02007986 */ /* 0x0005e8000c101906 */
[----:B------:R-:W3:Y:S04]  /*0420*/  LDG.E R22, desc[UR6][R4.64+0x18] ;  /* 0x0000180604167981 */ /* 0x000ee8000c1e1900 */
[----:B-1----:R-:W3:Y:S01]  /*0430*/  LDG.E R23, desc[UR6][R6.64] ;  /* 0x0000000606177981 */ /* 0x002ee2000c1e1900 */
[----:B------:R-:W-:Y:S01]  /*0440*/  IADD3 R12, PT, PT, R12, 0x8, RZ ;  /* 0x000000080c0c7810 */ /* 0x000fe20007ffe0ff */
[----:B---3--:R-:W-:-:S02]  /*0450*/  IMAD R29, R22, R23, R27 ;  /* 0x00000017161d7224 */ /* 0x008fc400078e021b */
[----:B------:R-:W-:-:S03]  /*0460*/  IMAD.WIDE.U32 R22, R13, 0x4, R6 ;  /* 0x000000040d167825 */ /* 0x000fc600078e0006 */
[----:B------:R2:W-:Y:S04]  /*0470*/  STG.E desc[UR6][R2.64], R29 ;  /* 0x0000001d02007986 */ /* 0x0005e8000c101906 */
[----:B------:R-:W3:Y:S04]  /*0480*/  LDG.E R16, desc[UR6][R4.64+0x1c] ;  /* 0x00001c0604107981 */ /* 0x000ee8000c1e1900 */
[----:B------:R-:W3:Y:S01]  /*0490*/  LDG.E R22, desc[UR6][R22.64] ;  /* 0x0000000616167981 */ /* 0x000ee2000c1e1900 */
[----:B------:R-:W-:Y:S02]  /*04a0*/  ISETP.NE.AND P1, PT, R12, RZ, PT ;  /* 0x000000ff0c00720c */ /* 0x000fe40003f25270 */
[----:B------:R-:W-:-:S02]  /*04b0*/  IADD3 R15, PT, PT, R15, 0x8, RZ ;  /* 0x000000080f0f7810 */ /* 0x000fc40007ffe0ff */
[----:B------:R-:W-:Y:S01]  /*04c0*/  LEA R14, R13, R14, 0x3 ;  /* 0x0000000e0d0e7211 */ /* 0x000fe200078e18ff */
[----:B---3--:R-:W-:-:S05]  /*04d0*/  IMAD R17, R16, R22, R29 ;  /* 0x0000001610117224 */ /* 0x008fca00078e021d */
[----:B------:R2:W-:Y:S03]  /*04e0*/  STG.E desc[UR6][R2.64], R17 ;  /* 0x0000001102007986 */ /* 0x0005e6000c101906 */
[----:B------:R-:W-:Y:S05]  /*04f0*/  @P1 BRA `(.L_x_1) ;  /* 0xfffffffc00401947 */ /* 0x000fea000383ffff */
[----:B------:R-:W-:-:S07]  /*0500*/  MOV R7, R9 ;  /* 0x0000000900077202 */ /* 0x000fce0000000f00 */
.L_x_0:
[----:B------:R-:W-:-:S13]  /*0510*/  ISETP.NE.AND P1, PT, R19, RZ, PT ;  /* 0x000000ff1300720c */ /* 0x000fda0003f25270 */
[----:B------:R-:W-:Y:S05]  /*0520*/  @!P1 BRA `(.L_x_2) ;  /* 0x0000000000ec9947 */ /* 0x000fea0003800000 */
[----:B------:R-:W-:Y:S02]  /*0530*/  IADD3 R4, PT, PT, R19, -0x1, RZ ;  /* 0xffffffff13047810 */ /* 0x000fe40007ffe0ff */
[----:B------:R-:W-:Y:S02]  /*0540*/  ISETP.NE.AND P2, PT, R10, RZ, PT ;  /* 0x000000ff0a00720c */ /* 0x000fe40003f45270 */
[----:B------:R-:W-:-:S13]  /*0550*/  ISETP.GE.U32.AND P1, PT, R4, 0x3, PT ;  /* 0x000000030400780c */ /* 0x000fda0003f26070 */
[----:B------:R-:W-:Y:S05]  /*0560*/  @!P1 BRA `(.L_x_3) ;  /* 0x0000000000689947 */ /* 0x000fea0003800000 */
[----:B------:R-:W1:Y:S01]  /*0570*/  LDC.64 R4, c[0x0][0x380] ;  /* 0x0000e000ff047b82 */ /* 0x000e620000000a00 */
[----:B------:R-:W-:Y:S01]  /*0580*/  IADD3 R21, PT, PT, R8, R7, RZ ;  /* 0x0000000708157210 */ /* 0x000fe20007ffe0ff */
[----:B------:R-:W-:-:S06]  /*0590*/  IMAD R23, R7, R13, R0 ;  /* 0x0000000d07177224 */ /* 0x000fcc00078e0200 */
[----:B------:R-:W3:Y:S01]  /*05a0*/  LDC.64 R14, c[0x0][0x388] ;  /* 0x0000e200ff0e7b82 */ /* 0x000ee20000000a00 */
[----:B-1----:R-:W-:-:S05]  /*05b0*/  IMAD.WIDE R4, R21, 0x4, R4 ;  /* 0x0000000415047825 */ /* 0x002fca00078e0204 */
[----:B------:R-:W4:Y:S01]  /*05c0*/  LDG.E R6, desc[UR6][R4.64] ;  /* 0x0000000604067981 */ /* 0x000f22000c1e1900 */
[----:B---3--:R-:W-:-:S05]  /*05d0*/  IMAD.WIDE R14, R23, 0x4, R14 ;  /* 0x00000004170e7825 */ /* 0x008fca00078e020e */
[----:B------:R-:W4:Y:S02]  /*05e0*/  LDG.E R12, desc[UR6][R14.64] ;  /* 0x000000060e0c7981 */ /* 0x000f24000c1e1900 */
[----:B----4-:R-:W-:Y:S02]  /*05f0*/  IMAD R23, R6, R12, R17 ;  /* 0x0000000c06177224 */ /* 0x010fe400078e0211 */
[----:B--2---:R-:W-:-:S03]  /*0600*/  IMAD.WIDE.U32 R16, R13, 0x4, R14 ;  /* 0x000000040d107825 */ /* 0x004fc600078e000e */
[----:B------:R1:W-:Y:S04]  /*0610*/  STG.E desc[UR6][R2.64], R23 ;  /* 0x0000001702007986 */ /* 0x0003e8000c101906 */
[----:B------:R-:W2:Y:S04]  /*0620*/  LDG.E R6, desc[UR6][R4.64+0x4] ;  /* 0x0000040604067981 */ /* 0x000ea8000c1e1900 */
[----:B------:R-:W2:Y:S01]  /*0630*/  LDG.E R12, desc[UR6][R16.64] ;  /* 0x00000006100c7981 */ /* 0x000ea2000c1e1900 */
[----:B------:R-:W-:-:S04]  /*0640*/  IMAD.WIDE.U32 R20, R13, 0x4, R16 ;  /* 0x000000040d147825 */ /* 0x000fc800078e0010 */
[----:B--2---:R-:W-:-:S05]  /*0650*/  IMAD R25, R6, R12, R23 ;  /* 0x0000000c06197224 */ /* 0x004fca00078e0217 */
        /* <DEDUP_REMOVED lines=8> */
[----:B------:R-:W-:Y:S01]  /*06e0*/  IADD3 R7, PT, PT, R7, 0x4, RZ ;  /* 0x0000000407077810 */ /* 0x000fe20007ffe0ff */
[----:B--2---:R-:W-:-:S05]  /*06f0*/  IMAD R17, R6, R14, R27 ;  /* 0x0000000e06117224 */ /* 0x004fca00078e021b */
[----:B------:R1:W-:Y:S02]  /*0700*/  STG.E desc[UR6][R2.64], R17 ;  /* 0x0000001102007986 */ /* 0x0003e4000c101906 */
.L_x_3:
[----:B------:R-:W-:Y:S05]  /*0710*/  @!P2 BRA `(.L_x_2) ;  /* 0x000000000070a947 */ /* 0x000fea0003800000 */
[----:B------:R-:W3:Y:S01]  /*0720*/  LDC.64 R4, c[0x0][0x380] ;  /* 0x0000e000ff047b82 */ /* 0x000ee20000000a00 */
[----:B------:R-:W-:-:S07]  /*0730*/  ISETP.NE.AND P1, PT, R10, 0x1, PT ;  /* 0x000000010a00780c */ /* 0x000fce0003f25270 */
[----:B------:R-:W4:Y:S06]  /*0740*/  LDC.64 R14, c[0x0][0x388] ;  /* 0x0000e200ff0e7b82 */ /* 0x000f2c0000000a00 */
[----:B------:R-:W-:Y:S01]  /*0750*/  @P1 IADD3 R21, PT, PT, R8, R7, RZ ;  /* 0x0000000708151210 */ /* 0x000fe20007ffe0ff */
[----:B-1----:R-:W-:Y:S01]  /*0760*/  @P1 IMAD R23, R7, R13, R0 ;  /* 0x0000000d07171224 */ /* 0x002fe200078e0200 */
[----:B--2---:R-:W1:Y:S03]  /*0770*/  LDC.64 R24, c[0x0][0x380] ;  /* 0x0000e000ff187b82 */ /* 0x004e660000000a00 */
[----:B---3--:R-:W-:-:S05]  /*0780*/  @P1 IMAD.WIDE R4, R21, 0x4, R4 ;  /* 0x0000000415041825 */ /* 0x008fca00078e0204 */
[----:B------:R-:W2:Y:S01]  /*0790*/  LDC.64 R20, c[0x0][0x388] ;  /* 0x0000e200ff147b82 */ /* 0x000ea20000000a00 */
[----:B------:R-:W3:Y:S01]  /*07a0*/  @P1 LDG.E R6, desc[UR6][R4.64] ;  /* 0x0000000604061981 */ /* 0x000ee2000c1e1900 */
[----:B----4-:R-:W-:-:S05]  /*07b0*/  @P1 IMAD.WIDE R14, R23, 0x4, R14 ;  /* 0x00000004170e1825 */ /* 0x010fca00078e020e */
[----:B------:R-:W3:Y:S01]  /*07c0*/  @P1 LDG.E R12, desc[UR6][R14.64] ;  /* 0x000000060e0c1981 */ /* 0x000ee2000c1e1900 */
[C---:B------:R-:W-:Y:S01]  /*07d0*/  @P1 IMAD.WIDE.U32 R22, R13.reuse, 0x4, R14 ;  /* 0x000000040d161825 */ /* 0x040fe200078e000e */
[----:B------:R-:W-:-:S03]  /*07e0*/  LOP3.LUT P2, RZ, R13, 0x1, RZ, 0xc0, !PT ;  /* 0x000000010dff7812 */ /* 0x000fc6000784c0ff */
[----:B---3--:R-:W-:-:S05]  /*07f0*/  @P1 IMAD R27, R6, R12, R17 ;  /* 0x0000000c061b1224 */ /* 0x008fca00078e0211 */
[----:B------:R3:W-:Y:S04]  /*0800*/  @P1 STG.E desc[UR6][R2.64], R27 ;  /* 0x0000001b02001986 */ /* 0x0007e8000c101906 */
[----:B------:R-:W4:Y:S04]  /*0810*/  @P1 LDG.E R6, desc[UR6][R4.64+0x4] ;  /* 0x0000040604061981 */ /* 0x000f28000c1e1900 */
[----:B------:R-:W4:Y:S01]  /*0820*/  @P1 LDG.E R22, desc[UR6][R22.64] ;  /* 0x0000000616161981 */ /* 0x000f22000c1e1900 */
[----:B------:R-:W-:-:S04]  /*0830*/  @P1 IADD3 R7, PT, PT, R7, 0x2, RZ ;  /* 0x0000000207071810 */ /* 0x000fc80007ffe0ff */
[----:B------:R-:W-:Y:S01]  /*0840*/  @P2 IADD3 R29, PT, PT, R8, R7, RZ ;  /* 0x00000007081d2210 */ /* 0x000fe20007ffe0ff */
[----:B------:R-:W-:-:S04]  /*0850*/  @P2 IMAD R13, R7, R13, R0 ;  /* 0x0000000d070d2224 */ /* 0x000fc800078e0200 */
[----:B-1----:R-:W-:-:S04]  /*0860*/  @P2 IMAD.WIDE R24, R29, 0x4, R24 ;  /* 0x000000041d182825 */ /* 0x002fc800078e0218 */
[----:B--2---:R-:W-:-:S04]  /*0870*/  @P2 IMAD.WIDE R20, R13, 0x4, R20 ;  /* 0x000000040d142825 */ /* 0x004fc800078e0214 */
[----:B----4-:R-:W-:-:S05]  /*0880*/  @P1 IMAD R17, R6, R22, R27 ;  /* 0x0000001606111224 */ /* 0x010fca00078e021b */
[----:B------:R3:W-:Y:S04]  /*0890*/  @P1 STG.E desc[UR6][R2.64], R17 ;  /* 0x0000001102001986 */ /* 0x0007e8000c101906 */
[----:B------:R-:W2:Y:S04]  /*08a0*/  @P2 LDG.E R24, desc[UR6][R24.64] ;  /* 0x0000000618182981 */ /* 0x000ea8000c1e1900 */
[----:B------:R-:W2:Y:S02]  /*08b0*/  @P2 LDG.E R20, desc[UR6][R20.64] ;  /* 0x0000000614142981 */ /* 0x000ea4000c1e1900 */
[----:B--2---:R-:W-:-:S05]  /*08c0*/  @P2 IMAD R5, R24, R20, R17 ;  /* 0x0000001418052224 */ /* 0x004fca00078e0211 */
[----:B------:R3:W-:Y:S02]  /*08d0*/  @P2 STG.E desc[UR6][R2.64], R5 ;  /* 0x0000000502002986 */ /* 0x0007e4000c101906 */
.L_x_2:
[----:B------:R-:W-:Y:S05]  /*08e0*/  @P0 BRA `(.L_x_4) ;  /* 0xfffffff800080947 */ /* 0x000fea000383ffff */
[----:B------:R-:W-:Y:S05]  /*08f0*/  EXIT ;  /* 0x000000000000794d */ /* 0x000fea0003800000 */
.L_x_5:
[----:B------:R-:W-:-:S00]  /*0900*/  BRA `(.L_x_5) ;  /* 0xfffffffc00fc7947 */ /* 0x000fc0000383ffff */
[----:B------:R-:W-:-:S00]  /*0910*/  NOP ;  /* 0x0000000000007918 */ /* 0x000fc00000000000 */
        /* <DEDUP_REMOVED lines=14> */
.L_x_6:


//--------------------- .nv.shared.reserved.0     --------------------------
	.section	.nv.shared.reserved.0,"aw",@nobits
	.weak		__nv_reservedSMEM_offset_0_alias
	.size		__nv_reservedSMEM_offset_0_alias, 0, 64
	.other		__nv_reservedSMEM_offset_0_alias,@"STO_CUDA_RESERVED_SHARED STV_DEFAULT"
__nv_reservedSMEM_offset_0_alias:
	.zero		0
	.zero		64


//--------------------- .nv.constant0._Z19MultiplocarMatricesPiS_S_i --------------------------
	.section	.nv.constant0._Z19MultiplocarMatricesPiS_S_i,"a",@progbits
	.sectionflags	@""
	.align	4
.nv.constant0._Z19MultiplocarMatricesPiS_S_i:
	.zero		924


//--------------------- SYMBOLS --------------------------

	.type		.nv.reservedSmem.offset0,@object
	.size		.nv.reservedSmem.offset0,0x4
